//
// Generated by NVIDIA NVVM Compiler
//
// Compiler Build ID: CL-36424714
// Cuda compilation tools, release 13.0, V13.0.88
// Based on NVVM 20.0.0
//

.version 9.0
.target sm_100
.address_size 64

	// .globl	_Z10vector_addPiS_S_

.visible .entry _Z10vector_addPiS_S_(
	.param .u64 .ptr .align 1 _Z10vector_addPiS_S__param_0,
	.param .u64 .ptr .align 1 _Z10vector_addPiS_S__param_1,
	.param .u64 .ptr .align 1 _Z10vector_addPiS_S__param_2
)
{
	.reg .b32 	%r<5>;
	.reg .b64 	%rd<11>;

	ld.param.u64 	%rd1, [_Z10vector_addPiS_S__param_0];
	ld.param.u64 	%rd2, [_Z10vector_addPiS_S__param_1];
	ld.param.u64 	%rd3, [_Z10vector_addPiS_S__param_2];
	cvta.to.global.u64 	%rd4, %rd3;
	cvta.to.global.u64 	%rd5, %rd2;
	cvta.to.global.u64 	%rd6, %rd1;
	mov.u32 	%r1, %tid.x;
	mul.wide.u32 	%rd7, %r1, 4;
	add.s64 	%rd8, %rd6, %rd7;
	ld.global.u32 	%r2, [%rd8];
	add.s64 	%rd9, %rd5, %rd7;
	ld.global.u32 	%r3, [%rd9];
	add.s32 	%r4, %r3, %r2;
	add.s64 	%rd10, %rd4, %rd7;
	st.global.u32 	[%rd10], %r4;
	bar.sync 	0;
	ret;

}


// ===== COMPILED SASS (sm_100) =====

	.target	sm_100

	.elftype	@"ET_EXEC"


//--------------------- .note.nv.tkinfo           --------------------------
	.section	.note.nv.tkinfo,"",@"SHT_NOTE"
	.sectionflags	@"SHF_NOTE_NV_TKINFO"
	.tkinfo
        /*0018*/ 	.word	0x00000002
        /*0030*/ 	.string	""
        /*0030*/ 	.string	"ptxas"
        /*0030*/ 	.string	"Cuda compilation tools, release 13.0, V13.0.88"
        /*0030*/ 	.string	"Build cuda_13.0.r13.0/compiler.36424714_0"
        /*0030*/ 	.string	"-arch sm_100 -m 64 "



//--------------------- .note.nv.cuinfo           --------------------------
	.section	.note.nv.cuinfo,"",@"SHT_NOTE"
	.sectionflags	@"SHF_NOTE_NV_CUINFO"
        /*0018*/ 	.short	0x0002
        /*001a*/ 	.short	0x0064
        /*001c*/ 	.short	0x0082
	.zero		2


//--------------------- .nv.info                  --------------------------
	.section	.nv.info,"",@"SHT_CUDA_INFO"
	.align	4


	//----- nvinfo : EIATTR_REGCOUNT
	.align		4
        /*0000*/ 	.byte	0x04, 0x2f
        /*0002*/ 	.short	(.L_1 - .L_0)
	.align		4
.L_0:
        /*0004*/ 	.word	index@(_Z10vector_addPiS_S_)
        /*0008*/ 	.word	0x0000000c


	//----- nvinfo : EIATTR_FRAME_SIZE
	.align		4
.L_1:
        /*000c*/ 	.byte	0x04, 0x11
        /*000e*/ 	.short	(.L_3 - .L_2)
	.align		4
.L_2:
        /*0010*/ 	.word	index@(_Z10vector_addPiS_S_)
        /*0014*/ 	.word	0x00000000


	//----- nvinfo : EIATTR_MIN_STACK_SIZE
	.align		4
.L_3:
        /*0018*/ 	.byte	0x04, 0x12
        /*001a*/ 	.short	(.L_5 - .L_4)
	.align		4
.L_4:
        /*001c*/ 	.word	index@(_Z10vector_addPiS_S_)
        /*0020*/ 	.word	0x00000000
.L_5:


//--------------------- .nv.compat                --------------------------
	.section	.nv.compat,"",@"SHT_CUDA_COMPAT_INFO"
	.align	4
        /*0000*/ 	.byte	0x02, 0x09, 0x00, 0x00, 0x02, 0x02, 0x01, 0x00, 0x02, 0x05, 0x05, 0x00, 0x03, 0x07, 0x01, 0x01
        /*0010*/ 	.byte	0x02, 0x03, 0x00, 0x00, 0x02, 0x06, 0x01, 0x00, 0x04, 0x0b, 0x08, 0x00, 0x09, 0x00, 0x00, 0x00
        /*0020*/ 	.byte	0x00, 0x00, 0x00, 0x00


//--------------------- .nv.info._Z10vector_addPiS_S_ --------------------------
	.section	.nv.info._Z10vector_addPiS_S_,"",@"SHT_CUDA_INFO"
	.sectionflags	@""
	.align	4


	//----- nvinfo : EIATTR_CUDA_API_VERSION
	.align		4
        /*0000*/ 	.byte	0x04, 0x37
        /*0002*/ 	.short	(.L_7 - .L_6)
.L_6:
        /*0004*/ 	.word	0x00000082


	//----- nvinfo : EIATTR_KPARAM_INFO
	.align		4
.L_7:
        /*0008*/ 	.byte	0x04, 0x17
        /*000a*/ 	.short	(.L_9 - .L_8)
.L_8:
        /*000c*/ 	.word	0x00000000
        /*0010*/ 	.short	0x0002
        /*0012*/ 	.short	0x0010
        /*0014*/ 	.byte	0x00, 0xf5, 0x21, 0x00


	//----- nvinfo : EIATTR_KPARAM_INFO
	.align		4
.L_9:
        /*0018*/ 	.byte	0x04, 0x17
        /*001a*/ 	.short	(.L_11 - .L_10)
.L_10:
        /*001c*/ 	.word	0x00000000
        /*0020*/ 	.short	0x0001
        /*0022*/ 	.short	0x0008
        /*0024*/ 	.byte	0x00, 0xf5, 0x21, 0x00


	//----- nvinfo : EIATTR_KPARAM_INFO
	.align		4
.L_11:
        /*0028*/ 	.byte	0x04, 0x17
        /*002a*/ 	.short	(.L_13 - .L_12)
.L_12:
        /*002c*/ 	.word	0x00000000
        /*0030*/ 	.short	0x0000
        /*0032*/ 	.short	0x0000
        /*0034*/ 	.byte	0x00, 0xf5, 0x21, 0x00


	//----- nvinfo : EIATTR_SPARSE_MMA_MASK
	.align		4
.L_13:
        /*0038*/ 	.byte	0x03, 0x50
        /*003a*/ 	.short	0x0000


	//----- nvinfo : EIATTR_MAXREG_COUNT
	.align		4
        /*003c*/ 	.byte	0x03, 0x1b
        /*003e*/ 	.short	0x00ff


	//----- nvinfo : EIATTR_NUM_BARRIERS
	.align		4
        /*0040*/ 	.byte	0x02, 0x4c
        /*0042*/ 	.byte	0x01
	.zero		1


	//----- nvinfo : EIATTR_MERCURY_ISA_VERSION
	.align		4
        /*0044*/ 	.byte	0x03, 0x5f
        /*0046*/ 	.short	0x0101


	//----- nvinfo : EIATTR_VRC_CTA_INIT_COUNT
	.align		4
        /*0048*/ 	.byte	0x02, 0x4a
	.zero		1
	.zero		1


	//----- nvinfo : EIATTR_EXIT_INSTR_OFFSETS
	.align		4
        /*004c*/ 	.byte	0x04, 0x1c
        /*004e*/ 	.short	(.L_15 - .L_14)


	//   ....[0]....
.L_14:
        /*0050*/ 	.word	0x000000e0


	//----- nvinfo : EIATTR_CBANK_PARAM_SIZE
	.align		4
.L_15:
        /*0054*/ 	.byte	0x03, 0x19
        /*0056*/ 	.short	0x0018


	//----- nvinfo : EIATTR_PARAM_CBANK
	.align		4
        /*0058*/ 	.byte	0x04, 0x0a
        /*005a*/ 	.short	(.L_17 - .L_16)
	.align		4
.L_16:
        /*005c*/ 	.word	index@(.nv.constant0._Z10vector_addPiS_S_)
        /*0060*/ 	.short	0x0380
        /*0062*/ 	.short	0x0018


	//----- nvinfo : EIATTR_SW_WAR
	.align		4
.L_17:
        /*0064*/ 	.byte	0x04, 0x36
        /*0066*/ 	.short	(.L_19 - .L_18)
.L_18:
        /*0068*/ 	.word	0x00000008
.L_19:


//--------------------- .nv.callgraph             --------------------------
	.section	.nv.callgraph,"",@"SHT_CUDA_CALLGRAPH"
	.align	4
	.sectionentsize	8
	.align		4
        /*0000*/ 	.word	0x00000000
	.align		4
        /*0004*/ 	.word	0xffffffff
	.align		4
        /*0008*/ 	.word	0x00000000
	.align		4
        /*000c*/ 	.word	0xfffffffe
	.align		4
        /*0010*/ 	.word	0x00000000
	.align		4
        /*0014*/ 	.word	0xfffffffd
	.align		4
        /*0018*/ 	.word	0x00000000
	.align		4
        /*001c*/ 	.word	0xfffffffc


//--------------------- .text._Z10vector_addPiS_S_ --------------------------
	.section	.text._Z10vector_addPiS_S_,"ax",@progbits
	.align	128
        .global         _Z10vector_addPiS_S_
        .type           _Z10vector_addPiS_S_,@function
        .size           _Z10vector_addPiS_S_,(.L_x_1 - _Z10vector_addPiS_S_)
        .other          _Z10vector_addPiS_S_,@"STO_CUDA_ENTRY STV_DEFAULT"
_Z10vector_addPiS_S_:
.text._Z10vector_addPiS_S_:
[----:B------:R-:W-:Y:S01]  /*0000*/  LDC R1, c[0x0][0x37c] ;  /* 0x0000df00ff017b82 */ /* 0x000fe20000000800 */
[----:B------:R-:W0:Y:S07]  /*0010*/  S2R R9, SR_TID.X ;  /* 0x0000000000097919 */ /* 0x000e2e0000002100 */
[----:B------:R-:W0:Y:S01]  /*0020*/  LDC.64 R2, c[0x0][0x380] ;  /* 0x0000e000ff027b82 */ /* 0x000e220000000a00 */
[----:B------:R-:W1:Y:S07]  /*0030*/  LDCU.64 UR4, c[0x0][0x358] ;  /* 0x00006b00ff0477ac */ /* 0x000e6e0008000a00 */
[----:B------:R-:W2:Y:S08]  /*0040*/  LDC.64 R4, c[0x0][0x388] ;  /* 0x0000e200ff047b82 */ /* 0x000eb00000000a00 */
[----:B------:R-:W3:Y:S01]  /*0050*/  LDC.64 R6, c[0x0][0x390] ;  /* 0x0000e400ff067b82 */ /* 0x000ee20000000a00 */
[----:B0-----:R-:W-:-:S04]  /*0060*/  IMAD.WIDE.U32 R2, R9, 0x4, R2 ;  /* 0x0000000409027825 */ /* 0x001fc800078e0002 */
[C---:B--2---:R-:W-:Y:S02]  /*0070*/  IMAD.WIDE.U32 R4, R9.reuse, 0x4, R4 ;  /* 0x0000000409047825 */ /* 0x044fe400078e0004 */
[----:B-1----:R-:W2:Y:S04]  /*0080*/  LDG.E R2, desc[UR4][R2.64] ;  /* 0x0000000402027981 */ /* 0x002ea8000c1e1900 */
[----:B------:R-:W2:Y:S01]  /*0090*/  LDG.E R5, desc[UR4][R4.64] ;  /* 0x0000000404057981 */ /* 0x000ea2000c1e1900 */
[----:B---3--:R-:W-:Y:S01]  /*00a0*/  IMAD.WIDE.U32 R6, R9, 0x4, R6 ;  /* 0x0000000409067825 */ /* 0x008fe200078e0006 */
[----:B--2---:R-:W-:-:S05]  /*00b0*/  IADD3 R9, PT, PT, R2, R5, RZ ;  /* 0x0000000502097210 */ /* 0x004fca0007ffe0ff */
[----:B------:R-:W-:Y:S01]  /*00c0*/  STG.E desc[UR4][R6.64], R9 ;  /* 0x0000000906007986 */ /* 0x000fe2000c101904 */
[----:B------:R-:W-:Y:S06]  /*00d0*/  BAR.SYNC.DEFER_BLOCKING 0x0 ;  /* 0x0000000000007b1d */ /* 0x000fec0000010000 */
[----:B------:R-:W-:Y:S05]  /*00e0*/  EXIT ;  /* 0x000000000000794d */ /* 0x000fea0003800000 */
.L_x_0:
[----:B------:R-:W-:-:S00]  /*00f0*/  BRA `(.L_x_0) ;  /* 0xfffffffc00fc7947 */ /* 0x000fc0000383ffff */
[----:B------:R-:W-:-:S00]  /*0100*/  NOP ;  /* 0x0000000000007918 */ /* 0x000fc00000000000 */
[----:B------:R-:W-:-:S00]  /*0110*/  NOP ;  /* 0x0000000000007918 */ /* 0x000fc00000000000 */
[----:B------:R-:W-:-:S00]  /*0120*/  NOP ;  /* 0x0000000000007918 */ /* 0x000fc00000000000 */
[----:B------:R-:W-:-:S00]  /*0130*/  NOP ;  /* 0x0000000000007918 */ /* 0x000fc00000000000 */
[----:B------:R-:W-:-:S00]  /*0140*/  NOP ;  /* 0x0000000000007918 */ /* 0x000fc00000000000 */
[----:B------:R-:W-:-:S00]  /*0150*/  NOP ;  /* 0x0000000000007918 */ /* 0x000fc00000000000 */
[----:B------:R-:W-:-:S00]  /*0160*/  NOP ;  /* 0x0000000000007918 */ /* 0x000fc00000000000 */
[----:B------:R-:W-:-:S00]  /*0170*/  NOP ;  /* 0x0000000000007918 */ /* 0x000fc00000000000 */
.L_x_1:


//--------------------- .nv.shared.reserved.0     --------------------------
	.section	.nv.shared.reserved.0,"aw",@nobits
	.weak		__nv_reservedSMEM_offset_0_alias
	.size		__nv_reservedSMEM_offset_0_alias, 0, 64
	.other		__nv_reservedSMEM_offset_0_alias,@"STO_CUDA_RESERVED_SHARED STV_DEFAULT"
__nv_reservedSMEM_offset_0_alias:
	.zero		0
	.zero		64


//--------------------- .nv.constant0._Z10vector_addPiS_S_ --------------------------
	.section	.nv.constant0._Z10vector_addPiS_S_,"a",@progbits
	.sectionflags	@""
	.align	4
.nv.constant0._Z10vector_addPiS_S_:
	.zero		920


//--------------------- SYMBOLS --------------------------

	.type		.nv.reservedSmem.offset0,@object
	.size		.nv.reservedSmem.offset0,0x4
